	.headerflags	@"EF_CUDA_TEXMODE_UNIFIED EF_CUDA_64BIT_ADDRESS EF_CUDA_ACCELERATORS EF_CUDA_SM90 EF_CUDA_VIRTUAL_SM(EF_CUDA_SM90)"
	.elftype	@"ET_EXEC"


//--------------------- .nv.info                  --------------------------
	.section	.nv.info,"",@"SHT_CUDA_INFO"
	.align	4


	//----- nvinfo : EIATTR_REGCOUNT
	.align		4
        /*0000*/ 	.byte	0x04, 0x2f
        /*0002*/ 	.short	(.L_3 - .L_2)
	.align		4
.L_2:
        /*0004*/ 	.word	index@(triton_poi_fused__native_batch_norm_legit_no_training_relu_27)
        /*0008*/ 	.word	0x00000020


	//----- nvinfo : EIATTR_MIN_STACK_SIZE
	.align		4
.L_3:
        /*000c*/ 	.byte	0x04, 0x12
        /*000e*/ 	.short	(.L_5 - .L_4)
	.align		4
.L_4:
        /*0010*/ 	.word	index@(triton_poi_fused__native_batch_norm_legit_no_training_relu_27)
        /*0014*/ 	.word	0x00000000


	//----- nvinfo : EIATTR_FRAME_SIZE
	.align		4
.L_5:
        /*0018*/ 	.byte	0x04, 0x11
        /*001a*/ 	.short	(.L_7 - .L_6)
	.align		4
.L_6:
        /*001c*/ 	.word	index@(triton_poi_fused__native_batch_norm_legit_no_training_relu_27)
        /*0020*/ 	.word	0x00000000


	//----- nvinfo : EIATTR_MIN_STACK_SIZE
	.align		4
.L_7:
        /*0024*/ 	.byte	0x04, 0x12
        /*0026*/ 	.short	(.L_9 - .L_8)
	.align		4
.L_8:
        /*0028*/ 	.word	index@(triton_poi_fused__native_batch_norm_legit_no_training_relu_27)
        /*002c*/ 	.word	0x00000000
.L_9:


//--------------------- .nv.info.triton_poi_fused__native_batch_norm_legit_no_training_relu_27 --------------------------
	.section	.nv.info.triton_poi_fused__native_batch_norm_legit_no_training_relu_27,"",@"SHT_CUDA_INFO"
	.sectionflags	@""
	.align	4


	//----- nvinfo : EIATTR_CUDA_API_VERSION
	.align		4
        /*0000*/ 	.byte	0x04, 0x37
        /*0002*/ 	.short	(.L_11 - .L_10)
.L_10:
        /*0004*/ 	.word	0x0000007c


	//----- nvinfo : EIATTR_KPARAM_INFO
	.align		4
.L_11:
        /*0008*/ 	.byte	0x04, 0x17
        /*000a*/ 	.short	(.L_13 - .L_12)
.L_12:
        /*000c*/ 	.word	0x00000000
        /*0010*/ 	.short	0x0007
        /*0012*/ 	.short	0x0034
        /*0014*/ 	.byte	0x00, 0xf0, 0x11, 0x00


	//----- nvinfo : EIATTR_KPARAM_INFO
	.align		4
.L_13:
        /*0018*/ 	.byte	0x04, 0x17
        /*001a*/ 	.short	(.L_15 - .L_14)
.L_14:
        /*001c*/ 	.word	0x00000000
        /*0020*/ 	.short	0x0006
        /*0022*/ 	.short	0x0030
        /*0024*/ 	.byte	0x00, 0xf0, 0x11, 0x00


	//----- nvinfo : EIATTR_KPARAM_INFO
	.align		4
.L_15:
        /*0028*/ 	.byte	0x04, 0x17
        /*002a*/ 	.short	(.L_17 - .L_16)
.L_16:
        /*002c*/ 	.word	0x00000000
        /*0030*/ 	.short	0x0005
        /*0032*/ 	.short	0x0028
        /*0034*/ 	.byte	0x00, 0xf4, 0x21, 0x00


	//----- nvinfo : EIATTR_KPARAM_INFO
	.align		4
.L_17:
        /*0038*/ 	.byte	0x04, 0x17
        /*003a*/ 	.short	(.L_19 - .L_18)
.L_18:
        /*003c*/ 	.word	0x00000000
        /*0040*/ 	.short	0x0004
        /*0042*/ 	.short	0x0020
        /*0044*/ 	.byte	0x00, 0xf4, 0x21, 0x00


	//----- nvinfo : EIATTR_KPARAM_INFO
	.align		4
.L_19:
        /*0048*/ 	.byte	0x04, 0x17
        /*004a*/ 	.short	(.L_21 - .L_20)
.L_20:
        /*004c*/ 	.word	0x00000000
        /*0050*/ 	.short	0x0003
        /*0052*/ 	.short	0x0018
        /*0054*/ 	.byte	0x00, 0xf4, 0x21, 0x00


	//----- nvinfo : EIATTR_KPARAM_INFO
	.align		4
.L_21:
        /*0058*/ 	.byte	0x04, 0x17
        /*005a*/ 	.short	(.L_23 - .L_22)
.L_22:
        /*005c*/ 	.word	0x00000000
        /*0060*/ 	.short	0x0002
        /*0062*/ 	.short	0x0010
        /*0064*/ 	.byte	0x00, 0xf4, 0x21, 0x00


	//----- nvinfo : EIATTR_KPARAM_INFO
	.align		4
.L_23:
        /*0068*/ 	.byte	0x04, 0x17
        /*006a*/ 	.short	(.L_25 - .L_24)
.L_24:
        /*006c*/ 	.word	0x00000000
        /*0070*/ 	.short	0x0001
        /*0072*/ 	.short	0x0008
        /*0074*/ 	.byte	0x00, 0xf4, 0x21, 0x00


	//----- nvinfo : EIATTR_KPARAM_INFO
	.align		4
.L_25:
        /*0078*/ 	.byte	0x04, 0x17
        /*007a*/ 	.short	(.L_27 - .L_26)
.L_26:
        /*007c*/ 	.word	0x00000000
        /*0080*/ 	.short	0x0000
        /*0082*/ 	.short	0x0000
        /*0084*/ 	.byte	0x00, 0xf4, 0x21, 0x00


	//----- nvinfo : EIATTR_SPARSE_MMA_MASK
	.align		4
.L_27:
        /*0088*/ 	.byte	0x03, 0x50
        /*008a*/ 	.short	0x0000


	//----- nvinfo : EIATTR_MAXREG_COUNT
	.align		4
        /*008c*/ 	.byte	0x03, 0x1b
        /*008e*/ 	.short	0x00ff


	//----- nvinfo : EIATTR_EXIT_INSTR_OFFSETS
	.align		4
        /*0090*/ 	.byte	0x04, 0x1c
        /*0092*/ 	.short	(.L_29 - .L_28)


	//   ....[0]....
.L_28:
        /*0094*/ 	.word	0x000009b0


	//   ....[1]....
        /*0098*/ 	.word	0x000009d0


	//----- nvinfo : EIATTR_REQNTID
	.align		4
.L_29:
        /*009c*/ 	.byte	0x04, 0x10
        /*009e*/ 	.short	(.L_31 - .L_30)
.L_30:
        /*00a0*/ 	.word	0x00000080
        /*00a4*/ 	.word	0x00000001
        /*00a8*/ 	.word	0x00000001


	//----- nvinfo : EIATTR_CBANK_PARAM_SIZE
	.align		4
.L_31:
        /*00ac*/ 	.byte	0x03, 0x19
        /*00ae*/ 	.short	0x0038


	//----- nvinfo : EIATTR_PARAM_CBANK
	.align		4
        /*00b0*/ 	.byte	0x04, 0x0a
        /*00b2*/ 	.short	(.L_33 - .L_32)
	.align		4
.L_32:
        /*00b4*/ 	.word	index@(.nv.constant0.triton_poi_fused__native_batch_norm_legit_no_training_relu_27)
        /*00b8*/ 	.short	0x0210
        /*00ba*/ 	.short	0x0038


	//----- nvinfo : EIATTR_SW_WAR
	.align		4
.L_33:
        /*00bc*/ 	.byte	0x04, 0x36
        /*00be*/ 	.short	(.L_35 - .L_34)
.L_34:
        /*00c0*/ 	.word	0x00000008
.L_35:


//--------------------- .nv.callgraph             --------------------------
	.section	.nv.callgraph,"",@"SHT_CUDA_CALLGRAPH"
	.align	4
	.sectionentsize	8
	.align		4
        /*0000*/ 	.word	0x00000000
	.align		4
        /*0004*/ 	.word	0xffffffff
	.align		4
        /*0008*/ 	.word	0x00000000
	.align		4
        /*000c*/ 	.word	0xfffffffe
	.align		4
        /*0010*/ 	.word	0x00000000
	.align		4
        /*0014*/ 	.word	0xfffffffd
	.align		4
        /*0018*/ 	.word	0x00000000
	.align		4
        /*001c*/ 	.word	0xfffffffc


//--------------------- .nv.constant4             --------------------------
	.section	.nv.constant4,"a",@progbits
	.align	8
	.align		8
.nv.constant4:
        /*0000*/ 	.dword	_$_str
	.align		8
        /*0008*/ 	.dword	_$_str_$_2


//--------------------- .text.triton_poi_fused__native_batch_norm_legit_no_training_relu_27 --------------------------
	.section	.text.triton_poi_fused__native_batch_norm_legit_no_training_relu_27,"ax",@progbits
	.align	128
        .global         triton_poi_fused__native_batch_norm_legit_no_training_relu_27
        .type           triton_poi_fused__native_batch_norm_legit_no_training_relu_27,@function
        .size           triton_poi_fused__native_batch_norm_legit_no_training_relu_27,(.L_x_1 - triton_poi_fused__native_batch_norm_legit_no_training_relu_27)
        .other          triton_poi_fused__native_batch_norm_legit_no_training_relu_27,@"STO_CUDA_ENTRY STV_DEFAULT"
triton_poi_fused__native_batch_norm_legit_no_training_relu_27:
.text.triton_poi_fused__native_batch_norm_legit_no_training_relu_27:
[----:B------:R-:W0:Y:S01]  /*0000*/  LDC R1, c[0x0][0x28] ;  /* 0x00000a00ff017b82 */ /* 0x000e220000000800 */
[----:B------:R-:W1:Y:S07]  /*0010*/  S2R R2, SR_CTAID.Y ;  /* 0x0000000000027919 */ /* 0x000e6e0000002600 */
[----:B------:R-:W2:Y:S01]  /*0020*/  LDC.64 R8, c[0x0][0x220] ;  /* 0x00008800ff087b82 */ /* 0x000ea20000000a00 */
[----:B------:R-:W-:Y:S01]  /*0030*/  CS2R R10, SRZ ;  /* 0x00000000000a7805 */ /* 0x000fe2000001ff00 */
[----:B------:R-:W-:Y:S01]  /*0040*/  ULDC.64 UR4, c[0x0][0x208] ;  /* 0x0000820000047ab9 */ /* 0x000fe20000000a00 */
[----:B------:R-:W3:Y:S05]  /*0050*/  S2R R5, SR_CTAID.X ;  /* 0x0000000000057919 */ /* 0x000eea0000002500 */
[----:B------:R-:W4:Y:S01]  /*0060*/  LDC.64 R26, c[0x0][0x210] ;  /* 0x00008400ff1a7b82 */ /* 0x000f220000000a00 */
[----:B------:R-:W-:-:S07]  /*0070*/  HFMA2.MMA R23, -RZ, RZ, 1.625, 0 ;  /* 0x3e800000ff177435 */ /* 0x000fce00000001ff */
[----:B------:R-:W5:Y:S08]  /*0080*/  LDC.64 R12, c[0x0][0x228] ;  /* 0x00008a00ff0c7b82 */ /* 0x000f700000000a00 */
[----:B------:R-:W4:Y:S01]  /*0090*/  LDC.64 R20, c[0x0][0x218] ;  /* 0x00008600ff147b82 */ /* 0x000f220000000a00 */
[----:B-1----:R-:W-:-:S04]  /*00a0*/  SHF.L.U32 R2, R2, 0x1, RZ ;  /* 0x0000000102027819 */ /* 0x002fc800000006ff */
[C---:B------:R-:W-:Y:S01]  /*00b0*/  ISETP.GE.AND P0, PT, R2.reuse, 0x600, PT ;  /* 0x000006000200780c */ /* 0x040fe20003f06270 */
[----:B------:R-:W-:-:S05]  /*00c0*/  IMAD.HI R3, R2, 0x2aaaaaab, RZ ;  /* 0x2aaaaaab02037827 */ /* 0x000fca00078e02ff */
[----:B------:R-:W-:-:S04]  /*00d0*/  SHF.R.U32.HI R0, RZ, 0x1f, R3 ;  /* 0x0000001fff007819 */ /* 0x000fc80000011603 */
[----:B------:R-:W-:-:S05]  /*00e0*/  LEA.HI.SX32 R3, R3, R0, 0x1a ;  /* 0x0000000003037211 */ /* 0x000fca00078fd2ff */
[----:B------:R-:W-:-:S04]  /*00f0*/  IMAD R4, R3, -0x180, R2 ;  /* 0xfffffe8003047824 */ /* 0x000fc800078e0202 */
[----:B--2---:R-:W-:-:S05]  /*0100*/  IMAD.WIDE R8, R4, 0x4, R8 ;  /* 0x0000000404087825 */ /* 0x004fca00078e0208 */
[----:B------:R1:W2:Y:S01]  /*0110*/  @!P0 LDG.E.EL.64 R10, desc[UR4][R8.64] ;  /* 0x00000004080a8981 */ /* 0x0002a2000c2e1b00 */
[----:B---3--:R-:W-:Y:S01]  /*0120*/  SHF.L.U32 R5, R5, 0x9, RZ ;  /* 0x0000000905057819 */ /* 0x008fe200000006ff */
[----:B------:R-:W3:Y:S03]  /*0130*/  S2R R0, SR_TID.X ;  /* 0x0000000000007919 */ /* 0x000ee60000002100 */
[----:B------:R-:W-:Y:S02]  /*0140*/  ISETP.LT.AND P3, PT, R5, RZ, !P0 ;  /* 0x000000ff0500720c */ /* 0x000fe40004761270 */
[----:B-1----:R-:W-:Y:S02]  /*0150*/  CS2R R8, SRZ ;  /* 0x0000000000087805 */ /* 0x002fe4000001ff00 */
[----:B---3--:R-:W-:Y:S01]  /*0160*/  LOP3.LUT R7, R5, 0x7f, R0, 0xf8, !PT ;  /* 0x0000007f05077812 */ /* 0x008fe200078ef800 */
[----:B------:R-:W-:-:S03]  /*0170*/  IMAD R0, R3, 0x1b180, R4 ;  /* 0x0001b18003007824 */ /* 0x000fc600078e0204 */
[C---:B------:R-:W-:Y:S01]  /*0180*/  ISETP.GE.AND P1, PT, R7.reuse, 0x121, PT ;  /* 0x000001210700780c */ /* 0x040fe20003f26270 */
[----:B------:R-:W-:-:S03]  /*0190*/  IMAD R15, R7, 0x180, R0 ;  /* 0x00000180070f7824 */ /* 0x000fc600078e0200 */
[----:B------:R-:W-:Y:S01]  /*01a0*/  ISETP.LT.AND P2, PT, R2, 0x600, !P1 ;  /* 0x000006000200780c */ /* 0x000fe20004f41270 */
[----:B----4-:R-:W-:Y:S01]  /*01b0*/  IMAD.WIDE R16, R15, 0x4, R26 ;  /* 0x000000040f107825 */ /* 0x010fe200078e021a */
[----:B------:R-:W-:Y:S02]  /*01c0*/  LOP3.LUT R22, R7, 0x100, RZ, 0xfc, !PT ;  /* 0x0000010007167812 */ /* 0x000fe400078efcff */
[----:B------:R-:W-:Y:S02]  /*01d0*/  IADD3 R19, R15, 0x24000, RZ ;  /* 0x000240000f137810 */ /* 0x000fe40007ffe0ff */
[----:B------:R-:W-:-:S03]  /*01e0*/  IADD3 R29, R15, 0xc000, RZ ;  /* 0x0000c0000f1d7810 */ /* 0x000fc60007ffe0ff */
[----:B------:R-:W-:-:S04]  /*01f0*/  IMAD.WIDE R18, R19, 0x4, R26 ;  /* 0x0000000413127825 */ /* 0x000fc800078e021a */
[----:B------:R1:W3:Y:S01]  /*0200*/  @P2 LDG.E.EL.64 R8, desc[UR4][R16.64] ;  /* 0x0000000410082981 */ /* 0x0002e2000c2e1b00 */
[----:B------:R-:W-:Y:S01]  /*0210*/  IMAD.WIDE R28, R29, 0x4, R26 ;  /* 0x000000041d1c7825 */ /* 0x000fe200078e021a */
[----:B-1----:R-:W-:-:S05]  /*0220*/  IADD3 R17, R15, 0x18000, RZ ;  /* 0x000180000f117810 */ /* 0x002fca0007ffe0ff */
[----:B------:R-:W-:Y:S01]  /*0230*/  IMAD.WIDE R26, R17, 0x4, R26 ;  /* 0x00000004111a7825 */ /* 0x000fe200078e021a */
[----:B------:R-:W-:Y:S02]  /*0240*/  CS2R R16, SRZ ;  /* 0x0000000000107805 */ /* 0x000fe4000001ff00 */
[----:B------:R-:W-:Y:S01]  /*0250*/  CS2R R14, SRZ ;  /* 0x00000000000e7805 */ /* 0x000fe2000001ff00 */
[----:B--2---:R-:W-:Y:S01]  /*0260*/  FADD R24, R10, 0.0010000000474974513054 ;  /* 0x3a83126f0a187421 */ /* 0x004fe20000000000 */
[----:B------:R-:W-:Y:S01]  /*0270*/  FADD R6, R11, 0.0010000000474974513054 ;  /* 0x3a83126f0b067421 */ /* 0x000fe20000000000 */
[----:B------:R-:W-:-:S03]  /*0280*/  CS2R R10, SRZ ;  /* 0x00000000000a7805 */ /* 0x000fc6000001ff00 */
[----:B------:R-:W1:Y:S03]  /*0290*/  MUFU.SQRT R0, R6 ;  /* 0x0000000600007308 */ /* 0x000e660000002000 */
[----:B------:R2:W4:Y:S05]  /*02a0*/  @P3 LDG.E.EL.64 R10, desc[UR4][R18.64] ;  /* 0x00000004120a3981 */ /* 0x00052a000c2e1b00 */
[----:B------:R-:W2:Y:S01]  /*02b0*/  MUFU.SQRT R24, R24 ;  /* 0x0000001800187308 */ /* 0x000ea20000002000 */
[----:B-1----:R-:W-:Y:S02]  /*02c0*/  FSETP.GT.AND P5, PT, R0, 8.50705917302346158658e+37, PT ;  /* 0x7e8000000000780b */ /* 0x002fe40003fa4000 */
[----:B0-2---:R-:W-:-:S02]  /*02d0*/  FSETP.GT.AND P4, PT, R24, 8.50705917302346158658e+37, PT ;  /* 0x7e8000001800780b */ /* 0x005fc40003f84000 */
[----:B------:R-:W-:Y:S02]  /*02e0*/  FSETP.GEU.AND P6, PT, R24, 1.175494350822287508e-38, PT ;  /* 0x008000001800780b */ /* 0x000fe40003fce000 */
[C---:B------:R-:W-:Y:S02]  /*02f0*/  FSEL R25, R23.reuse, 1, P4 ;  /* 0x3f80000017197808 */ /* 0x040fe40002000000 */
[----:B------:R-:W-:-:S07]  /*0300*/  FSEL R23, R23, 1, P5 ;  /* 0x3f80000017177808 */ /* 0x000fce0002800000 */
[----:B------:R-:W-:Y:S02]  /*0310*/  @P4 FMUL R24, R24, 0.25 ;  /* 0x3e80000018184820 */ /* 0x000fe40000400000 */
[----:B------:R-:W-:Y:S02]  /*0320*/  @!P6 FMUL R25, R25, 16777216 ;  /* 0x4b8000001919e820 */ /* 0x000fe40000400000 */
[----:B------:R-:W-:Y:S01]  /*0330*/  @!P6 FMUL R24, R24, 16777216 ;  /* 0x4b8000001818e820 */ /* 0x000fe20000400000 */
[C---:B------:R-:W-:Y:S01]  /*0340*/  FSETP.GEU.AND P6, PT, R0.reuse, 1.175494350822287508e-38, PT ;  /* 0x008000000000780b */ /* 0x040fe20003fce000 */
[----:B------:R-:W-:Y:S01]  /*0350*/  @P5 FMUL R0, R0, 0.25 ;  /* 0x3e80000000005820 */ /* 0x000fe20000400000 */
[----:B------:R-:W-:Y:S02]  /*0360*/  ISETP.LT.AND P5, PT, R22, 0x121, !P0 ;  /* 0x000001211600780c */ /* 0x000fe400047a1270 */
[----:B------:R-:W-:-:S04]  /*0370*/  LOP3.LUT R6, R7, 0x80, RZ, 0xfc, !PT ;  /* 0x0000008007067812 */ /* 0x000fc800078efcff */
[----:B------:R-:W-:-:S07]  /*0380*/  ISETP.LT.AND P4, PT, R6, 0x121, !P0 ;  /* 0x000001210600780c */ /* 0x000fce0004781270 */
[----:B------:R5:W2:Y:S01]  /*0390*/  @P5 LDG.E.EL.64 R16, desc[UR4][R26.64] ;  /* 0x000000041a105981 */ /* 0x000aa2000c2e1b00 */
[----:B------:R-:W0:Y:S01]  /*03a0*/  MUFU.RCP R24, R24 ;  /* 0x0000001800187308 */ /* 0x000e220000001000 */
[----:B------:R-:W-:-:S04]  /*03b0*/  CS2R R18, SRZ ;  /* 0x0000000000127805 */ /* 0x000fc8000001ff00 */
[----:B------:R1:W2:Y:S01]  /*03c0*/  @P4 LDG.E.EL.64 R14, desc[UR4][R28.64] ;  /* 0x000000041c0e4981 */ /* 0x0002a2000c2e1b00 */
[C---:B-----5:R-:W-:Y:S02]  /*03d0*/  IMAD.WIDE R26, R4.reuse, 0x4, R12 ;  /* 0x00000004041a7825 */ /* 0x060fe400078e020c */
[----:B------:R-:W5:Y:S02]  /*03e0*/  LDC.64 R12, c[0x0][0x230] ;  /* 0x00008c00ff0c7b82 */ /* 0x000f640000000a00 */
[----:B-1----:R-:W-:Y:S01]  /*03f0*/  IMAD.WIDE R28, R4, 0x4, R20 ;  /* 0x00000004041c7825 */ /* 0x002fe200078e0214 */
[----:B------:R-:W-:-:S04]  /*0400*/  CS2R R20, SRZ ;  /* 0x0000000000147805 */ /* 0x000fc8000001ff00 */
[----:B------:R-:W3:Y:S04]  /*0410*/  @!P0 LDG.E.EL.64 R18, desc[UR4][R28.64] ;  /* 0x000000041c128981 */ /* 0x000ee8000c2e1b00 */
[----:B------:R0:W2:Y:S02]  /*0420*/  @!P0 LDG.E.EL.64 R20, desc[UR4][R26.64] ;  /* 0x000000041a148981 */ /* 0x0000a4000c2e1b00 */
[----:B0-----:R-:W-:Y:S01]  /*0430*/  FMUL R26, R24, R25 ;  /* 0x00000019181a7220 */ /* 0x001fe20000400000 */
[----:B-----5:R-:W-:Y:S01]  /*0440*/  IMAD.WIDE R24, R4, 0x4, R12 ;  /* 0x0000000404187825 */ /* 0x020fe200078e020c */
[----:B------:R-:W-:-:S06]  /*0450*/  CS2R R12, SRZ ;  /* 0x00000000000c7805 */ /* 0x000fcc000001ff00 */
[----:B------:R2:W5:Y:S01]  /*0460*/  @!P0 LDG.E.EL.64 R12, desc[UR4][R24.64] ;  /* 0x00000004180c8981 */ /* 0x000562000c2e1b00 */
[----:B------:R-:W-:Y:S01]  /*0470*/  @!P6 FMUL R0, R0, 16777216 ;  /* 0x4b8000000000e820 */ /* 0x000fe20000400000 */
[----:B------:R-:W-:-:S05]  /*0480*/  IMAD R28, R4, 0x121, R7 ;  /* 0x00000121041c7824 */ /* 0x000fca00078e0207 */
[----:B------:R-:W0:Y:S01]  /*0490*/  MUFU.RCP R0, R0 ;  /* 0x0000000000007308 */ /* 0x000e220000001000 */
[C---:B------:R-:W-:Y:S02]  /*04a0*/  IMAD R4, R3.reuse, 0x300, R4 ;  /* 0x0000030003047824 */ /* 0x040fe400078e0204 */
[----:B------:R-:W-:Y:S02]  /*04b0*/  IMAD R27, R3, 0x36300, R28 ;  /* 0x00036300031b7824 */ /* 0x000fe400078e021c */
[----:B------:R-:W-:-:S04]  /*04c0*/  @!P6 FMUL R23, R23, 16777216 ;  /* 0x4b8000001717e820 */ /* 0x000fc80000400000 */
[----:B0-----:R-:W-:Y:S01]  /*04d0*/  FMUL R23, R0, R23 ;  /* 0x0000001700177220 */ /* 0x001fe20000400000 */
[----:B---3--:R-:W-:Y:S01]  /*04e0*/  FADD R29, -R18, R8 ;  /* 0x00000008121d7221 */ /* 0x008fe20000000100 */
[----:B------:R-:W-:Y:S02]  /*04f0*/  IADD3 R8, R2, 0x1, RZ ;  /* 0x0000000102087810 */ /* 0x000fe40007ffe0ff */
[----:B------:R-:W0:Y:S01]  /*0500*/  LDC.64 R2, c[0x0][0x238] ;  /* 0x00008e00ff027b82 */ /* 0x000e220000000a00 */
[----:B------:R-:W-:Y:S02]  /*0510*/  FMUL R29, R26, R29 ;  /* 0x0000001d1a1d7220 */ /* 0x000fe40000400000 */
[C---:B------:R-:W-:Y:S01]  /*0520*/  IMAD.HI R0, R8.reuse, 0x2aaaaaab, RZ ;  /* 0x2aaaaaab08007827 */ /* 0x040fe200078e02ff */
[----:B------:R-:W-:-:S03]  /*0530*/  ISETP.GE.AND P0, PT, R8, 0x600, PT ;  /* 0x000006000800780c */ /* 0x000fc60003f06270 */
[----:B--2---:R-:W-:Y:S01]  /*0540*/  FADD R25, -R18, R14 ;  /* 0x0000000e12197221 */ /* 0x004fe20000000100 */
[----:B-----5:R-:W-:-:S05]  /*0550*/  FFMA R29, R29, R20, R12 ;  /* 0x000000141d1d7223 */ /* 0x020fca000000000c */
[----:B------:R-:W-:-:S04]  /*0560*/  FSETP.GEU.AND P6, PT, R29, RZ, PT ;  /* 0x000000ff1d00720b */ /* 0x000fc80003fce000 */
[----:B------:R-:W-:Y:S01]  /*0570*/  SEL R24, R29, RZ, P6 ;  /* 0x000000ff1d187207 */ /* 0x000fe20003000000 */
[----:B----4-:R-:W-:Y:S01]  /*0580*/  FADD R29, -R18, R10 ;  /* 0x0000000a121d7221 */ /* 0x010fe20000000100 */
[----:B------:R-:W-:Y:S01]  /*0590*/  SHF.R.U32.HI R10, RZ, 0x1f, R0 ;  /* 0x0000001fff0a7819 */ /* 0x000fe20000011600 */
[----:B------:R-:W-:Y:S01]  /*05a0*/  FMUL R25, R26, R25 ;  /* 0x000000191a197220 */ /* 0x000fe20000400000 */
[----:B------:R-:W-:Y:S02]  /*05b0*/  ISETP.LT.AND P6, PT, R5, RZ, !P0 ;  /* 0x000000ff0500720c */ /* 0x000fe400047c1270 */
[----:B------:R-:W-:Y:S01]  /*05c0*/  LEA.HI.SX32 R0, R0, R10, 0x1a ;  /* 0x0000000a00007211 */ /* 0x000fe200078fd2ff */
[----:B------:R-:W-:Y:S01]  /*05d0*/  FADD R5, -R18, R16 ;  /* 0x0000001012057221 */ /* 0x000fe20000000100 */
[C---:B------:R-:W-:Y:S01]  /*05e0*/  FADD R18, -R19.reuse, R11 ;  /* 0x0000000b13127221 */ /* 0x040fe20000000100 */
[C---:B------:R-:W-:Y:S01]  /*05f0*/  FADD R14, -R19.reuse, R9 ;  /* 0x00000009130e7221 */ /* 0x040fe20000000100 */
[----:B------:R-:W-:Y:S01]  /*0600*/  FADD R16, -R19, R17 ;  /* 0x0000001113107221 */ /* 0x000fe20000000100 */
[----:B------:R-:W-:Y:S01]  /*0610*/  ISETP.LT.AND P1, PT, R8, 0x600, !P1 ;  /* 0x000006000800780c */ /* 0x000fe20004f21270 */
[----:B------:R-:W-:-:S02]  /*0620*/  IMAD R11, R0, -0x180, R8 ;  /* 0xfffffe80000b7824 */ /* 0x000fc400078e0208 */
[----:B0-----:R-:W-:-:S04]  /*0630*/  IMAD.WIDE R8, R27, 0x4, R2 ;  /* 0x000000041b087825 */ /* 0x001fc800078e0202 */
[-CC-:B------:R-:W-:Y:S01]  /*0640*/  FFMA R27, R25, R20.reuse, R12.reuse ;  /* 0x00000014191b7223 */ /* 0x180fe2000000000c */
[----:B------:R-:W-:Y:S02]  /*0650*/  IMAD R17, R4, 0x121, RZ ;  /* 0x0000012104117824 */ /* 0x000fe400078e02ff */
[----:B------:R-:W-:Y:S01]  /*0660*/  FMUL R25, R26, R5 ;  /* 0x000000051a197220 */ /* 0x000fe20000400000 */
[----:B------:R0:W-:Y:S01]  /*0670*/  @P2 STG.E desc[UR4][R8.64], R24 ;  /* 0x0000001808002986 */ /* 0x0001e2000c101904 */
[C---:B------:R-:W-:Y:S02]  /*0680*/  FSETP.GEU.AND P2, PT, R27.reuse, RZ, PT ;  /* 0x000000ff1b00720b */ /* 0x040fe40003f4e000 */
[----:B------:R-:W-:Y:S01]  /*0690*/  IADD3 R5, R6, R17, RZ ;  /* 0x0000001106057210 */ /* 0x000fe20007ffe0ff */
[----:B------:R-:W-:Y:S01]  /*06a0*/  IMAD R0, R0, 0x300, R11 ;  /* 0x0000030000007824 */ /* 0x000fe200078e020b */
[----:B------:R-:W-:Y:S01]  /*06b0*/  SEL R27, R27, RZ, P2 ;  /* 0x000000ff1b1b7207 */ /* 0x000fe20001000000 */
[----:B------:R-:W-:-:S02]  /*06c0*/  FFMA R25, R25, R20, R12 ;  /* 0x0000001419197223 */ /* 0x000fc4000000000c */
[----:B------:R-:W-:-:S04]  /*06d0*/  IMAD.WIDE R4, R5, 0x4, R2 ;  /* 0x0000000405047825 */ /* 0x000fc800078e0202 */
[----:B------:R-:W-:Y:S01]  /*06e0*/  FADD R10, -R19, R15 ;  /* 0x0000000f130a7221 */ /* 0x000fe20000000100 */
[----:B------:R-:W-:Y:S01]  /*06f0*/  LOP3.LUT R15, R7, 0x180, RZ, 0xfc, !PT ;  /* 0x00000180070f7812 */ /* 0x000fe200078efcff */
[----:B------:R-:W-:Y:S01]  /*0700*/  IMAD R0, R0, 0x121, RZ ;  /* 0x0000012100007824 */ /* 0x000fe200078e02ff */
[----:B------:R-:W-:Y:S01]  /*0710*/  IADD3 R19, R22, R17, RZ ;  /* 0x0000001116137210 */ /* 0x000fe20007ffe0ff */
[----:B------:R1:W-:Y:S01]  /*0720*/  @P4 STG.E desc[UR4][R4.64], R27 ;  /* 0x0000001b04004986 */ /* 0x0003e2000c101904 */
[----:B------:R-:W-:Y:S01]  /*0730*/  FMUL R29, R26, R29 ;  /* 0x0000001d1a1d7220 */ /* 0x000fe20000400000 */
[----:B------:R-:W-:Y:S01]  /*0740*/  FSETP.GEU.AND P4, PT, R25, RZ, PT ;  /* 0x000000ff1900720b */ /* 0x000fe20003f8e000 */
[----:B------:R-:W-:Y:S01]  /*0750*/  FMUL R14, R23, R14 ;  /* 0x0000000e170e7220 */ /* 0x000fe20000400000 */
[----:B------:R-:W-:Y:S02]  /*0760*/  ISETP.LT.AND P2, PT, R22, 0x121, !P0 ;  /* 0x000001211600780c */ /* 0x000fe40004741270 */
[----:B------:R-:W-:-:S02]  /*0770*/  ISETP.LT.AND P0, PT, R6, 0x121, !P0 ;  /* 0x000001210600780c */ /* 0x000fc40004701270 */
[----:B------:R-:W-:Y:S01]  /*0780*/  IADD3 R11, R6, R0, RZ ;  /* 0x00000000060b7210 */ /* 0x000fe20007ffe0ff */
[----:B------:R-:W-:Y:S01]  /*0790*/  FMUL R6, R23, R18 ;  /* 0x0000001217067220 */ /* 0x000fe20000400000 */
[----:B------:R-:W-:Y:S01]  /*07a0*/  IADD3 R17, R15, R17, RZ ;  /* 0x000000110f117210 */ /* 0x000fe20007ffe0ff */
[----:B------:R-:W-:Y:S01]  /*07b0*/  FFMA R29, R29, R20, R12 ;  /* 0x000000141d1d7223 */ /* 0x000fe2000000000c */
[----:B------:R-:W-:Y:S01]  /*07c0*/  IADD3 R7, R7, R0, RZ ;  /* 0x0000000007077210 */ /* 0x000fe20007ffe0ff */
[----:B------:R-:W-:Y:S01]  /*07d0*/  IMAD.WIDE R18, R19, 0x4, R2 ;  /* 0x0000000413127825 */ /* 0x000fe200078e0202 */
[----:B0-----:R-:W-:-:S03]  /*07e0*/  IADD3 R9, R22, R0, RZ ;  /* 0x0000000016097210 */ /* 0x001fc60007ffe0ff */
[-CC-:B------:R-:W-:Y:S01]  /*07f0*/  FFMA R14, R14, R21.reuse, R13.reuse ;  /* 0x000000150e0e7223 */ /* 0x180fe2000000000d */
[----:B------:R-:W-:Y:S01]  /*0800*/  IADD3 R15, R15, R0, RZ ;  /* 0x000000000f0f7210 */ /* 0x000fe20007ffe0ff */
[----:B------:R-:W-:Y:S01]  /*0810*/  FMUL R0, R23, R10 ;  /* 0x0000000a17007220 */ /* 0x000fe20000400000 */
[----:B------:R-:W-:Y:S01]  /*0820*/  SEL R25, R25, RZ, P4 ;  /* 0x000000ff19197207 */ /* 0x000fe20002000000 */
[----:B------:R-:W-:Y:S01]  /*0830*/  FMUL R8, R23, R16 ;  /* 0x0000001017087220 */ /* 0x000fe20000400000 */
[----:B------:R-:W-:Y:S01]  /*0840*/  FSETP.GEU.AND P4, PT, R29, RZ, PT ;  /* 0x000000ff1d00720b */ /* 0x000fe20003f8e000 */
[-CC-:B------:R-:W-:Y:S02]  /*0850*/  FFMA R0, R0, R21.reuse, R13.reuse ;  /* 0x0000001500007223 */ /* 0x180fe4000000000d */
[----:B------:R0:W-:Y:S01]  /*0860*/  @P5 STG.E desc[UR4][R18.64], R25 ;  /* 0x0000001912005986 */ /* 0x0001e2000c101904 */
[----:B------:R-:W-:Y:S01]  /*0870*/  FFMA R8, R8, R21, R13 ;  /* 0x0000001508087223 */ /* 0x000fe2000000000d */
[----:B------:R-:W-:Y:S01]  /*0880*/  FSETP.GEU.AND P5, PT, R14, RZ, PT ;  /* 0x000000ff0e00720b */ /* 0x000fe20003fae000 */
[----:B-1----:R-:W-:Y:S01]  /*0890*/  IMAD.WIDE R4, R17, 0x4, R2 ;  /* 0x0000000411047825 */ /* 0x002fe200078e0202 */
[----:B------:R-:W-:-:S02]  /*08a0*/  SEL R29, R29, RZ, P4 ;  /* 0x000000ff1d1d7207 */ /* 0x000fc40002000000 */
[----:B------:R-:W-:Y:S02]  /*08b0*/  FSETP.GEU.AND P4, PT, R0, RZ, PT ;  /* 0x000000ff0000720b */ /* 0x000fe40003f8e000 */
[----:B------:R-:W-:Y:S01]  /*08c0*/  SEL R17, R14, RZ, P5 ;  /* 0x000000ff0e117207 */ /* 0x000fe20002800000 */
[----:B------:R-:W-:Y:S01]  /*08d0*/  FFMA R21, R6, R21, R13 ;  /* 0x0000001506157223 */ /* 0x000fe2000000000d */
[----:B------:R-:W-:Y:S01]  /*08e0*/  FSETP.GEU.AND P5, PT, R8, RZ, PT ;  /* 0x000000ff0800720b */ /* 0x000fe20003fae000 */
[----:B------:R-:W-:-:S04]  /*08f0*/  IMAD.WIDE R6, R7, 0x4, R2 ;  /* 0x0000000407067825 */ /* 0x000fc800078e0202 */
[----:B------:R-:W-:-:S04]  /*0900*/  IMAD.WIDE R10, R11, 0x4, R2 ;  /* 0x000000040b0a7825 */ /* 0x000fc800078e0202 */
[----:B------:R-:W-:Y:S01]  /*0910*/  IMAD.WIDE R12, R9, 0x4, R2 ;  /* 0x00000004090c7825 */ /* 0x000fe200078e0202 */
[----:B------:R-:W-:-:S03]  /*0920*/  SEL R9, R0, RZ, P4 ;  /* 0x000000ff00097207 */ /* 0x000fc60002000000 */
[----:B------:R-:W-:Y:S01]  /*0930*/  IMAD.WIDE R2, R15, 0x4, R2 ;  /* 0x000000040f027825 */ /* 0x000fe200078e0202 */
[----:B------:R-:W-:Y:S01]  /*0940*/  SEL R15, R8, RZ, P5 ;  /* 0x000000ff080f7207 */ /* 0x000fe20002800000 */
[----:B------:R0:W-:Y:S01]  /*0950*/  @P3 STG.E desc[UR4][R4.64], R29 ;  /* 0x0000001d04003986 */ /* 0x0001e2000c101904 */
[----:B------:R-:W-:-:S03]  /*0960*/  FSETP.GEU.AND P3, PT, R21, RZ, PT ;  /* 0x000000ff1500720b */ /* 0x000fc60003f6e000 */
[----:B------:R0:W-:Y:S04]  /*0970*/  @P1 STG.E desc[UR4][R6.64], R17 ;  /* 0x0000001106001986 */ /* 0x0001e8000c101904 */
[----:B------:R0:W-:Y:S01]  /*0980*/  @P0 STG.E desc[UR4][R10.64], R9 ;  /* 0x000000090a000986 */ /* 0x0001e2000c101904 */
[----:B------:R-:W-:-:S03]  /*0990*/  SEL R21, R21, RZ, P3 ;  /* 0x000000ff15157207 */ /* 0x000fc60001800000 */
[----:B------:R0:W-:Y:S02]  /*09a0*/  @P2 STG.E desc[UR4][R12.64], R15 ;  /* 0x0000000f0c002986 */ /* 0x0001e4000c101904 */
[----:B0-----:R-:W-:Y:S05]  /*09b0*/  @!P6 EXIT ;  /* 0x000000000000e94d */ /* 0x001fea0003800000 */
[----:B------:R-:W-:Y:S01]  /*09c0*/  STG.E desc[UR4][R2.64], R21 ;  /* 0x0000001502007986 */ /* 0x000fe2000c101904 */
[----:B------:R-:W-:Y:S05]  /*09d0*/  EXIT ;  /* 0x000000000000794d */ /* 0x000fea0003800000 */
.L_x_0:
[----:B------:R-:W-:-:S00]  /*09e0*/  BRA `(.L_x_0) ;  /* 0xfffffffc00fc7947 */ /* 0x000fc0000383ffff */
[----:B------:R-:W-:-:S00]  /*09f0*/  NOP ;  /* 0x0000000000007918 */ /* 0x000fc00000000000 */
        /* <DEDUP_REMOVED lines=8> */
.L_x_1:


//--------------------- .nv.global.init           --------------------------
	.section	.nv.global.init,"aw",@progbits
.nv.global.init:
	.type		_$_str,@object
	.size		_$_str,(_$_str_$_2 - _$_str)
_$_str:
        /*0000*/ 	.byte	0x5f, 0x5f, 0x43, 0x55, 0x44, 0x41, 0x5f, 0x46, 0x54, 0x5a, 0x00
	.type		_$_str_$_2,@object
	.size		_$_str_$_2,(.L_1 - _$_str_$_2)
_$_str_$_2:
        /*000b*/ 	.byte	0x5f, 0x5f, 0x43, 0x55, 0x44, 0x41, 0x5f, 0x50, 0x52, 0x45, 0x43, 0x5f, 0x53, 0x51, 0x52, 0x54
        /*001b*/ 	.byte	0x00
.L_1:


//--------------------- .nv.constant0.triton_poi_fused__native_batch_norm_legit_no_training_relu_27 --------------------------
	.section	.nv.constant0.triton_poi_fused__native_batch_norm_legit_no_training_relu_27,"a",@progbits
	.sectionflags	@""
	.align	4
.nv.constant0.triton_poi_fused__native_batch_norm_legit_no_training_relu_27:
	.zero		584
